	.headerflags	@"EF_CUDA_TEXMODE_UNIFIED EF_CUDA_64BIT_ADDRESS EF_CUDA_ACCELERATORS EF_CUDA_SM90 EF_CUDA_VIRTUAL_SM(EF_CUDA_SM90)"
	.elftype	@"ET_EXEC"


//--------------------- .nv.info                  --------------------------
	.section	.nv.info,"",@"SHT_CUDA_INFO"
	.align	4


	//----- nvinfo : EIATTR_REGCOUNT
	.align		4
        /*0000*/ 	.byte	0x04, 0x2f
        /*0002*/ 	.short	(.L_1 - .L_0)
	.align		4
.L_0:
        /*0004*/ 	.word	index@(triton_mm)
        /*0008*/ 	.word	0x00000030


	//----- nvinfo : EIATTR_MIN_STACK_SIZE
	.align		4
.L_1:
        /*000c*/ 	.byte	0x04, 0x12
        /*000e*/ 	.short	(.L_3 - .L_2)
	.align		4
.L_2:
        /*0010*/ 	.word	index@(triton_mm)
        /*0014*/ 	.word	0x00000000


	//----- nvinfo : EIATTR_FRAME_SIZE
	.align		4
.L_3:
        /*0018*/ 	.byte	0x04, 0x11
        /*001a*/ 	.short	(.L_5 - .L_4)
	.align		4
.L_4:
        /*001c*/ 	.word	index@(triton_mm)
        /*0020*/ 	.word	0x00000000


	//----- nvinfo : EIATTR_MIN_STACK_SIZE
	.align		4
.L_5:
        /*0024*/ 	.byte	0x04, 0x12
        /*0026*/ 	.short	(.L_7 - .L_6)
	.align		4
.L_6:
        /*0028*/ 	.word	index@(triton_mm)
        /*002c*/ 	.word	0x00000000
.L_7:


//--------------------- .nv.info.triton_mm        --------------------------
	.section	.nv.info.triton_mm,"",@"SHT_CUDA_INFO"
	.sectionflags	@""
	.align	4


	//----- nvinfo : EIATTR_CUDA_API_VERSION
	.align		4
        /*0000*/ 	.byte	0x04, 0x37
        /*0002*/ 	.short	(.L_9 - .L_8)
.L_8:
        /*0004*/ 	.word	0x0000007c


	//----- nvinfo : EIATTR_KPARAM_INFO
	.align		4
.L_9:
        /*0008*/ 	.byte	0x04, 0x17
        /*000a*/ 	.short	(.L_11 - .L_10)
.L_10:
        /*000c*/ 	.word	0x00000000
        /*0010*/ 	.short	0x0003
        /*0012*/ 	.short	0x0018
        /*0014*/ 	.byte	0x00, 0xf0, 0x11, 0x00


	//----- nvinfo : EIATTR_KPARAM_INFO
	.align		4
.L_11:
        /*0018*/ 	.byte	0x04, 0x17
        /*001a*/ 	.short	(.L_13 - .L_12)
.L_12:
        /*001c*/ 	.word	0x00000000
        /*0020*/ 	.short	0x0002
        /*0022*/ 	.short	0x0010
        /*0024*/ 	.byte	0x00, 0xf0, 0x21, 0x00


	//----- nvinfo : EIATTR_KPARAM_INFO
	.align		4
.L_13:
        /*0028*/ 	.byte	0x04, 0x17
        /*002a*/ 	.short	(.L_15 - .L_14)
.L_14:
        /*002c*/ 	.word	0x00000000
        /*0030*/ 	.short	0x0001
        /*0032*/ 	.short	0x0008
        /*0034*/ 	.byte	0x00, 0xf0, 0x21, 0x00


	//----- nvinfo : EIATTR_KPARAM_INFO
	.align		4
.L_15:
        /*0038*/ 	.byte	0x04, 0x17
        /*003a*/ 	.short	(.L_17 - .L_16)
.L_16:
        /*003c*/ 	.word	0x00000000
        /*0040*/ 	.short	0x0000
        /*0042*/ 	.short	0x0000
        /*0044*/ 	.byte	0x00, 0xf0, 0x21, 0x00


	//----- nvinfo : EIATTR_SPARSE_MMA_MASK
	.align		4
.L_17:
        /*0048*/ 	.byte	0x03, 0x50
        /*004a*/ 	.short	0x0000


	//----- nvinfo : EIATTR_MAXREG_COUNT
	.align		4
        /*004c*/ 	.byte	0x03, 0x1b
        /*004e*/ 	.short	0x00ff


	//----- nvinfo : EIATTR_EXIT_INSTR_OFFSETS
	.align		4
        /*0050*/ 	.byte	0x04, 0x1c
        /*0052*/ 	.short	(.L_19 - .L_18)


	//   ....[0]....
.L_18:
        /*0054*/ 	.word	0x00007a90


	//   ....[1]....
        /*0058*/ 	.word	0x00007af0


	//----- nvinfo : EIATTR_MAX_THREADS
	.align		4
.L_19:
        /*005c*/ 	.byte	0x04, 0x05
        /*005e*/ 	.short	(.L_21 - .L_20)
.L_20:
        /*0060*/ 	.word	0x00000100
        /*0064*/ 	.word	0x00000001
        /*0068*/ 	.word	0x00000001


	//----- nvinfo : EIATTR_CBANK_PARAM_SIZE
	.align		4
.L_21:
        /*006c*/ 	.byte	0x03, 0x19
        /*006e*/ 	.short	0x001c


	//----- nvinfo : EIATTR_PARAM_CBANK
	.align		4
        /*0070*/ 	.byte	0x04, 0x0a
        /*0072*/ 	.short	(.L_23 - .L_22)
	.align		4
.L_22:
        /*0074*/ 	.word	index@(.nv.constant0.triton_mm)
        /*0078*/ 	.short	0x0210
        /*007a*/ 	.short	0x001c


	//----- nvinfo : EIATTR_SW_WAR
	.align		4
.L_23:
        /*007c*/ 	.byte	0x04, 0x36
        /*007e*/ 	.short	(.L_25 - .L_24)
.L_24:
        /*0080*/ 	.word	0x00000008
.L_25:


//--------------------- .nv.callgraph             --------------------------
	.section	.nv.callgraph,"",@"SHT_CUDA_CALLGRAPH"
	.align	4
	.sectionentsize	8
	.align		4
        /*0000*/ 	.word	0x00000000
	.align		4
        /*0004*/ 	.word	0xffffffff
	.align		4
        /*0008*/ 	.word	0x00000000
	.align		4
        /*000c*/ 	.word	0xfffffffe
	.align		4
        /*0010*/ 	.word	0x00000000
	.align		4
        /*0014*/ 	.word	0xfffffffd
	.align		4
        /*0018*/ 	.word	0x00000000
	.align		4
        /*001c*/ 	.word	0xfffffffc


//--------------------- .text.triton_mm           --------------------------
	.section	.text.triton_mm,"ax",@progbits
	.sectionflags	@"SHF_BARRIERS=1"
	.align	128
        .global         triton_mm
        .type           triton_mm,@function
        .size           triton_mm,(.L_x_1 - triton_mm)
        .other          triton_mm,@"STO_CUDA_ENTRY STV_DEFAULT"
triton_mm:
.text.triton_mm:
[----:B------:R-:W1:Y:S01]  /*0000*/  LDC R1, c[0x0][0x28] ;  /* 0x00000a00ff017b82 */ /* 0x000e620000000800 */
[----:B------:R-:W2:Y:S01]  /*0010*/  S2R R9, SR_CTAID.X ;  /* 0x0000000000097919 */ /* 0x000ea20000002500 */
[----:B------:R-:W-:-:S06]  /*0020*/  IMAD.MOV.U32 R5, RZ, RZ, -0x8 ;  /* 0xfffffff8ff057424 */ /* 0x000fcc00078e00ff */
[----:B------:R-:W3:Y:S01]  /*0030*/  S2UR UR5, SR_CgaCtaId ;  /* 0x00000000000579c3 */ /* 0x000ee20000008800 */
[----:B------:R-:W-:Y:S01]  /*0040*/  UMOV UR4, 0x400 ;  /* 0x0000040000047882 */ /* 0x000fe20000000000 */
[----:B------:R-:W4:Y:S01]  /*0050*/  S2R R42, SR_TID.X ;  /* 0x00000000002a7919 */ /* 0x000f220000002100 */
[----:B------:R-:W-:Y:S01]  /*0060*/  ULDC.64 UR6, c[0x0][0x208] ;  /* 0x0000820000067ab9 */ /* 0x000fe20000000a00 */
[----:B------:R-:W-:Y:S01]  /*0070*/  ULDC.64 UR8, c[0x0][0x210] ;  /* 0x0000840000087ab9 */ /* 0x000fe20000000a00 */
[----:B---3--:R-:W-:Y:S01]  /*0080*/  UPRMT UR4, UR5, 0x654, UR4 ;  /* 0x0000065405047896 */ /* 0x008fe20008000004 */
[----:B--2---:R-:W-:Y:S01]  /*0090*/  IMAD.HI R0, R9, 0x2aaaaaab, RZ ;  /* 0x2aaaaaab09007827 */ /* 0x004fe200078e02ff */
[----:B----4-:R-:W-:-:S04]  /*00a0*/  SHF.R.U32.HI R17, RZ, 0x1, R42 ;  /* 0x00000001ff117819 */ /* 0x010fc8000001162a */
[----:B------:R-:W-:Y:S02]  /*00b0*/  SHF.R.U32.HI R3, RZ, 0x1f, R0 ;  /* 0x0000001fff037819 */ /* 0x000fe40000011600 */
[----:B------:R-:W-:Y:S02]  /*00c0*/  LOP3.LUT R12, R42, 0x1f, RZ, 0xc0, !PT ;  /* 0x0000001f2a0c7812 */ /* 0x000fe400078ec0ff */
[----:B------:R-:W-:Y:S02]  /*00d0*/  LEA.HI.SX32 R0, R0, R3, 0x1a ;  /* 0x0000000300007211 */ /* 0x000fe400078fd2ff */
[--C-:B------:R-:W-:Y:S02]  /*00e0*/  SHF.R.U32.HI R43, RZ, 0x2, R42.reuse ;  /* 0x00000002ff2b7819 */ /* 0x100fe4000001162a */
[----:B------:R-:W-:Y:S01]  /*00f0*/  SHF.R.U32.HI R44, RZ, 0x3, R42 ;  /* 0x00000003ff2c7819 */ /* 0x000fe2000001162a */
[C---:B------:R-:W-:Y:S01]  /*0100*/  IMAD R2, R0.reuse, R5, 0x80 ;  /* 0x0000008000027424 */ /* 0x040fe200078e0205 */
[----:B------:R-:W-:Y:S01]  /*0110*/  LOP3.LUT R43, R43, 0x18, RZ, 0xc0, !PT ;  /* 0x000000182b2b7812 */ /* 0x000fe200078ec0ff */
[----:B------:R-:W-:Y:S01]  /*0120*/  IMAD R7, R0, -0x180, R9 ;  /* 0xfffffe8000077824 */ /* 0x000fe200078e0209 */
[----:B------:R-:W-:-:S02]  /*0130*/  LOP3.LUT R44, R44, 0x10, RZ, 0xc0, !PT ;  /* 0x000000102c2c7812 */ /* 0x000fc400078ec0ff */
[----:B------:R-:W-:Y:S02]  /*0140*/  VIMNMX R4, R2, 0x8, PT ;  /* 0x0000000802047848 */ /* 0x000fe40003fe0100 */
[----:B------:R-:W-:Y:S02]  /*0150*/  IABS R8, R7 ;  /* 0x0000000700087213 */ /* 0x000fe40000000000 */
[-C--:B------:R-:W-:Y:S02]  /*0160*/  IABS R6, R4.reuse ;  /* 0x0000000400067213 */ /* 0x080fe40000000000 */
[-C--:B------:R-:W-:Y:S02]  /*0170*/  IABS R10, R4.reuse ;  /* 0x00000004000a7213 */ /* 0x080fe40000000000 */
[----:B------:R-:W2:Y:S01]  /*0180*/  I2F.RP R5, R6 ;  /* 0x0000000600057306 */ /* 0x000ea20000209400 */
[----:B------:R-:W-:Y:S02]  /*0190*/  LOP3.LUT R7, R7, R4, RZ, 0x3c, !PT ;  /* 0x0000000407077212 */ /* 0x000fe400078e3cff */
[----:B------:R-:W-:-:S02]  /*01a0*/  SHF.R.U32.HI R45, RZ, 0x3, R42 ;  /* 0x00000003ff2d7819 */ /* 0x000fc4000001162a */
[----:B------:R-:W-:Y:S02]  /*01b0*/  ISETP.GE.AND P0, PT, R7, RZ, PT ;  /* 0x000000ff0700720c */ /* 0x000fe40003f06270 */
[----:B------:R-:W-:Y:S01]  /*01c0*/  SGXT.U32 R45, R45, 0x2 ;  /* 0x000000022d2d781a */ /* 0x000fe20000000000 */
[----:B--2---:R-:W2:Y:S02]  /*01d0*/  MUFU.RCP R5, R5 ;  /* 0x0000000500057308 */ /* 0x004ea40000001000 */
[----:B--2---:R-:W-:-:S06]  /*01e0*/  VIADD R2, R5, 0xffffffe ;  /* 0x0ffffffe05027836 */ /* 0x004fcc0000000000 */
[----:B------:R2:W3:Y:S02]  /*01f0*/  F2I.FTZ.U32.TRUNC.NTZ R3, R2 ;  /* 0x0000000200037305 */ /* 0x0004e4000021f000 */
[----:B--2---:R-:W-:Y:S02]  /*0200*/  IMAD.MOV.U32 R2, RZ, RZ, RZ ;  /* 0x000000ffff027224 */ /* 0x004fe400078e00ff */
[----:B---3--:R-:W-:-:S04]  /*0210*/  IMAD.MOV R11, RZ, RZ, -R3 ;  /* 0x000000ffff0b7224 */ /* 0x008fc800078e0a03 */
[----:B------:R-:W-:-:S04]  /*0220*/  IMAD R11, R11, R6, RZ ;  /* 0x000000060b0b7224 */ /* 0x000fc800078e02ff */
[----:B------:R-:W-:-:S04]  /*0230*/  IMAD.HI.U32 R3, R3, R11, R2 ;  /* 0x0000000b03037227 */ /* 0x000fc800078e0002 */
[----:B------:R-:W-:Y:S01]  /*0240*/  IMAD.MOV R11, RZ, RZ, -R10 ;  /* 0x000000ffff0b7224 */ /* 0x000fe200078e0a0a */
[----:B------:R-:W-:Y:S01]  /*0250*/  IABS R10, R9 ;  /* 0x00000009000a7213 */ /* 0x000fe20000000000 */
[----:B------:R-:W-:-:S04]  /*0260*/  IMAD.HI.U32 R2, R3, R8, RZ ;  /* 0x0000000803027227 */ /* 0x000fc800078e00ff */
[----:B------:R-:W-:Y:S02]  /*0270*/  IMAD R5, R2, R11, R8 ;  /* 0x0000000b02057224 */ /* 0x000fe400078e0208 */
[----:B------:R-:W-:Y:S02]  /*0280*/  IMAD.MOV.U32 R8, RZ, RZ, R10 ;  /* 0x000000ffff087224 */ /* 0x000fe400078e000a */
[----:B------:R-:W2:Y:S01]  /*0290*/  LDC R10, c[0x0][0x228] ;  /* 0x00008a00ff0a7b82 */ /* 0x000ea20000000800 */
[----:B------:R-:W-:Y:S01]  /*02a0*/  ISETP.GT.U32.AND P3, PT, R6, R5, PT ;  /* 0x000000050600720c */ /* 0x000fe20003f64070 */
[----:B------:R-:W-:-:S04]  /*02b0*/  IMAD.HI.U32 R3, R3, R8, RZ ;  /* 0x0000000803037227 */ /* 0x000fc800078e00ff */
[----:B------:R-:W-:Y:S01]  /*02c0*/  IMAD R3, R3, R11, R8 ;  /* 0x0000000b03037224 */ /* 0x000fe200078e0208 */
[----:B------:R-:W-:Y:S01]  /*02d0*/  SHF.R.U32.HI R8, RZ, 0x2, R42 ;  /* 0x00000002ff087819 */ /* 0x000fe2000001162a */
[----:B------:R-:W-:-:S03]  /*02e0*/  IMAD.SHL.U32 R11, R42, 0x8, RZ ;  /* 0x000000082a0b7824 */ /* 0x000fc600078e00ff */
[----:B------:R-:W-:Y:S02]  /*02f0*/  ISETP.GT.U32.AND P2, PT, R6, R3, PT ;  /* 0x000000030600720c */ /* 0x000fe40003f44070 */
[----:B------:R-:W-:Y:S01]  /*0300*/  SGXT.U32 R8, R8, 0x6 ;  /* 0x000000060808781a */ /* 0x000fe20000000000 */
[----:B------:R-:W-:Y:S02]  /*0310*/  @!P3 IMAD.IADD R5, R5, 0x1, -R6 ;  /* 0x000000010505b824 */ /* 0x000fe400078e0a06 */
[----:B------:R-:W-:-:S03]  /*0320*/  @!P3 VIADD R2, R2, 0x1 ;  /* 0x000000010202b836 */ /* 0x000fc60000000000 */
[----:B------:R-:W-:-:S05]  /*0330*/  ISETP.GE.U32.AND P1, PT, R5, R6, PT ;  /* 0x000000060500720c */ /* 0x000fca0003f26070 */
[----:B------:R-:W-:-:S05]  /*0340*/  @!P2 IMAD.IADD R3, R3, 0x1, -R6 ;  /* 0x000000010303a824 */ /* 0x000fca00078e0a06 */
[----:B------:R-:W-:-:S03]  /*0350*/  ISETP.GT.U32.AND P2, PT, R6, R3, PT ;  /* 0x000000030600720c */ /* 0x000fc60003f44070 */
[----:B------:R-:W-:Y:S01]  /*0360*/  @P1 VIADD R2, R2, 0x1 ;  /* 0x0000000102021836 */ /* 0x000fe20000000000 */
[----:B------:R-:W-:Y:S02]  /*0370*/  ISETP.NE.AND P1, PT, R4, RZ, PT ;  /* 0x000000ff0400720c */ /* 0x000fe40003f25270 */
[----:B------:R-:W-:Y:S01]  /*0380*/  LOP3.LUT R4, RZ, R4, RZ, 0x33, !PT ;  /* 0x00000004ff047212 */ /* 0x000fe200078e33ff */
[----:B------:R-:W-:Y:S01]  /*0390*/  @!P0 IMAD.MOV R2, RZ, RZ, -R2 ;  /* 0x000000ffff028224 */ /* 0x000fe200078e0a02 */
[----:B------:R-:W-:-:S04]  /*03a0*/  ISETP.GE.AND P0, PT, R9, RZ, PT ;  /* 0x000000ff0900720c */ /* 0x000fc80003f06270 */
[----:B------:R-:W-:Y:S01]  /*03b0*/  SEL R41, R4, R2, !P1 ;  /* 0x0000000204297207 */ /* 0x000fe20004800000 */
[----:B------:R-:W-:Y:S02]  /*03c0*/  @!P2 IMAD.IADD R3, R3, 0x1, -R6 ;  /* 0x000000010303a824 */ /* 0x000fe400078e0a06 */
[----:B------:R-:W3:Y:S02]  /*03d0*/  LDC.64 R6, c[0x0][0x218] ;  /* 0x00008600ff067b82 */ /* 0x000ee40000000a00 */
[----:B------:R-:W-:-:S04]  /*03e0*/  IMAD.SHL.U32 R41, R41, 0x40, RZ ;  /* 0x0000004029297824 */ /* 0x000fc800078e00ff */
[----:B------:R-:W-:Y:S01]  /*03f0*/  @!P0 IMAD.MOV R3, RZ, RZ, -R3 ;  /* 0x000000ffff038224 */ /* 0x000fe200078e0a03 */
[----:B------:R-:W-:-:S04]  /*0400*/  LOP3.LUT R9, R41, R8, RZ, 0xfc, !PT ;  /* 0x0000000829097212 */ /* 0x000fc800078efcff */
[----:B------:R-:W-:Y:S01]  /*0410*/  SEL R3, R4, R3, !P1 ;  /* 0x0000000304037207 */ /* 0x000fe20004800000 */
[----:B------:R-:W-:-:S04]  /*0420*/  IMAD.HI R2, R9, 0x2aaaaaab, RZ ;  /* 0x2aaaaaab09027827 */ /* 0x000fc800078e02ff */
[----:B------:R-:W-:Y:S01]  /*0430*/  IMAD R4, R0, 0x8, R3 ;  /* 0x0000000800047824 */ /* 0x000fe200078e0203 */
[----:B------:R-:W-:-:S03]  /*0440*/  SHF.R.U32.HI R5, RZ, 0x1f, R2 ;  /* 0x0000001fff057819 */ /* 0x000fc60000011602 */
[----:B------:R-:W-:Y:S01]  /*0450*/  IMAD.SHL.U32 R40, R4, 0x20, RZ ;  /* 0x0000002004287824 */ /* 0x000fe200078e00ff */
[----:B------:R-:W-:Y:S02]  /*0460*/  LEA.HI R0, R2, R5, RZ, 0x17 ;  /* 0x0000000502007211 */ /* 0x000fe400078fb8ff */
[----:B------:R-:W4:Y:S01]  /*0470*/  LDC.64 R2, c[0x0][0x210] ;  /* 0x00008400ff027b82 */ /* 0x000f220000000a00 */
[----:B------:R-:W-:Y:S02]  /*0480*/  SHF.R.U32.HI R5, RZ, 0x3, R42 ;  /* 0x00000003ff057819 */ /* 0x000fe4000001162a */
[----:B------:R-:W-:Y:S01]  /*0490*/  SHF.R.S32.HI R4, RZ, 0x1a, R4 ;  /* 0x0000001aff047819 */ /* 0x000fe20000011404 */
[----:B------:R-:W-:Y:S01]  /*04a0*/  IMAD R13, R0, -0xc00, R9 ;  /* 0xfffff400000d7824 */ /* 0x000fe200078e0209 */
[----:B------:R-:W-:Y:S02]  /*04b0*/  SGXT.U32 R5, R5, 0x5 ;  /* 0x000000050505781a */ /* 0x000fe40000000000 */
[----:B------:R-:W-:Y:S01]  /*04c0*/  SGXT R9, R4, 0x1 ;  /* 0x000000010409781a */ /* 0x000fe20000000200 */
[----:B------:R-:W-:Y:S01]  /*04d0*/  IMAD.SHL.U32 R4, R42, 0x4, RZ ;  /* 0x000000042a047824 */ /* 0x000fe200078e00ff */
[----:B------:R-:W-:-:S02]  /*04e0*/  LOP3.LUT R40, R40, R5, RZ, 0xfc, !PT ;  /* 0x0000000528287212 */ /* 0x000fc400078efcff */
[----:B------:R-:W-:Y:S02]  /*04f0*/  LOP3.LUT R0, R11, 0x18, RZ, 0xc0, !PT ;  /* 0x000000180b007812 */ /* 0x000fe400078ec0ff */
[----:B------:R-:W-:Y:S02]  /*0500*/  LEA.HI R9, R9, R40, RZ, 0xc ;  /* 0x0000002809097211 */ /* 0x000fe400078f60ff */
[----:B------:R-:W-:Y:S01]  /*0510*/  LOP3.LUT R17, R4, 0x18, R17, 0x48, !PT ;  /* 0x0000001804117812 */ /* 0x000fe200078e4811 */
[----:B------:R-:W-:Y:S01]  /*0520*/  IMAD R15, R13, 0xc00, R0 ;  /* 0x00000c000d0f7824 */ /* 0x000fe200078e0200 */
[----:B------:R-:W-:Y:S01]  /*0530*/  LOP3.LUT R13, R9, 0x3ff000, RZ, 0xc0, !PT ;  /* 0x003ff000090d7812 */ /* 0x000fe200078ec0ff */
[----:B--2---:R-:W-:Y:S01]  /*0540*/  IMAD R9, R10, 0xc00, RZ ;  /* 0x00000c000a097824 */ /* 0x004fe200078e02ff */
[----:B------:R-:W-:Y:S01]  /*0550*/  LOP3.LUT R0, R17, 0x4, R4, 0xf8, !PT ;  /* 0x0000000411007812 */ /* 0x000fe200078ef804 */
[----:B---3--:R-:W-:Y:S01]  /*0560*/  IMAD.WIDE R6, R15, 0x2, R6 ;  /* 0x000000020f067825 */ /* 0x008fe200078e0206 */
[----:B------:R-:W-:-:S02]  /*0570*/  LOP3.LUT R4, R4, 0x1c, RZ, 0xc0, !PT ;  /* 0x0000001c04047812 */ /* 0x000fc400078ec0ff */
[----:B------:R-:W-:Y:S01]  /*0580*/  LOP3.LUT R11, R11, 0x18, R42, 0x48, !PT ;  /* 0x000000180b0b7812 */ /* 0x000fe200078e482a */
[----:B------:R-:W-:Y:S01]  /*0590*/  IMAD.IADD R13, R40, 0x1, -R13 ;  /* 0x00000001280d7824 */ /* 0x000fe200078e0a0d */
[----:B------:R-:W-:Y:S01]  /*05a0*/  SHF.R.U32.HI R10, RZ, 0x4, R42 ;  /* 0x00000004ff0a7819 */ /* 0x000fe2000001162a */
[----:B----4-:R-:W-:Y:S01]  /*05b0*/  IMAD.WIDE R2, R9, 0x2, R2 ;  /* 0x0000000209027825 */ /* 0x010fe200078e0202 */
[----:B------:R-:W-:Y:S02]  /*05c0*/  IADD3 R34, P1, R6, 0x1000, RZ ;  /* 0x0000100006227810 */ /* 0x000fe40007f3e0ff */
[----:B------:R-:W-:Y:S01]  /*05d0*/  SGXT.U32 R10, R10, 0x1 ;  /* 0x000000010a0a781a */ /* 0x000fe20000000000 */
[----:B------:R-:W-:Y:S02]  /*05e0*/  IMAD R0, R5, 0x20, R0 ;  /* 0x0000002005007824 */ /* 0x000fe400078e0200 */
[----:B------:R-:W-:Y:S02]  /*05f0*/  IMAD R13, R13, 0xc00, R4 ;  /* 0x00000c000d0d7824 */ /* 0x000fe400078e0204 */
[----:B------:R-:W-:Y:S01]  /*0600*/  IMAD R11, R8, 0x20, R11 ;  /* 0x00000020080b7824 */ /* 0x000fe200078e020b */
[----:B------:R-:W-:Y:S01]  /*0610*/  LEA R0, R0, UR4, 0x1 ;  /* 0x0000000400007c11 */ /* 0x000fe2000f8e08ff */
[----:B------:R-:W-:Y:S01]  /*0620*/  IMAD.WIDE R4, R13, 0x2, R2 ;  /* 0x000000020d047825 */ /* 0x000fe200078e0202 */
[----:B------:R-:W-:-:S02]  /*0630*/  SHF.R.U32.HI R3, RZ, 0x3, R12 ;  /* 0x00000003ff037819 */ /* 0x000fc4000001160c */
[----:B------:R-:W-:Y:S01]  /*0640*/  LEA R2, R11, UR4, 0x1 ;  /* 0x000000040b027c11 */ /* 0x000fe2000f8e08ff */
[----:B------:R-:W-:Y:S01]  /*0650*/  IMAD.X R35, RZ, RZ, R7, P1 ;  /* 0x000000ffff237224 */ /* 0x000fe200008e0607 */
[----:B------:R-:W-:Y:S01]  /*0660*/  @!PT LDS RZ, [RZ] ;  /* 0x00000000fffff984 */ /* 0x000fe20000000800 */
[----:B------:R-:W-:Y:S01]  /*0670*/  @!PT LDS RZ, [RZ] ;  /* 0x00000000fffff984 */ /* 0x000fe20000000800 */
[----:B------:R-:W-:Y:S01]  /*0680*/  @!PT LDS RZ, [RZ] ;  /* 0x00000000fffff984 */ /* 0x000fe20000000800 */
[----:B------:R-:W-:Y:S01]  /*0690*/  LDGSTS.E.64 [R0], desc[UR6][R4.64] ;  /* 0x0000000004007fae */ /* 0x000fe2000b921a46 */
[----:B------:R-:W-:Y:S02]  /*06a0*/  SGXT.U32 R3, R3, 0x1 ;  /* 0x000000010303781a */ /* 0x000fe40000000000 */
[----:B------:R-:W-:Y:S01]  /*06b0*/  SHF.R.U32.HI R11, RZ, 0x1, R42 ;  /* 0x00000001ff0b7819 */ /* 0x000fe2000001162a */
[----:B------:R-:W0:Y:S01]  /*06c0*/  LDGDEPBAR ;  /* 0x00000000000079af */ /* 0x000e220000000000 */
[----:B------:R-:W-:Y:S02]  /*06d0*/  LOP3.LUT R12, R42, 0x7, RZ, 0xc0, !PT ;  /* 0x000000072a0c7812 */ /* 0x000fe400078ec0ff */
[----:B------:R-:W-:Y:S01]  /*06e0*/  SGXT.U32 R11, R11, 0x2 ;  /* 0x000000020b0b781a */ /* 0x000fe20000000000 */
[----:B------:R-:W-:Y:S03]  /*06f0*/  LDGSTS.E.BYPASS.128 [R2+0x2000], desc[UR6][R6.64] ;  /* 0x0200000006027fae */ /* 0x000fe6000b901c46 */
[-C--:B------:R-:W-:Y:S01]  /*0700*/  LOP3.LUT R8, R10, R11.reuse, RZ, 0x3c, !PT ;  /* 0x0000000b0a087212 */ /* 0x080fe200078e3cff */
[----:B------:R-:W0:Y:S01]  /*0710*/  LDGDEPBAR ;  /* 0x00000000000079af */ /* 0x000e220000000000 */
[----:B------:R-:W-:Y:S01]  /*0720*/  LOP3.LUT R14, R3, R11, RZ, 0x3c, !PT ;  /* 0x0000000b030e7212 */ /* 0x000fe200078e3cff */
[----:B------:R-:W-:Y:S04]  /*0730*/  BAR.SYNC.DEFER_BLOCKING 0x0 ;  /* 0x0000000000007b1d */ /* 0x000fe80000010000 */
[----:B------:R-:W-:-:S02]  /*0740*/  IMAD.SHL.U32 R14, R14, 0x8, RZ ;  /* 0x000000080e0e7824 */ /* 0x000fc400078e00ff */
[----:B------:R-:W-:Y:S01]  /*0750*/  @!PT LDS RZ, [RZ] ;  /* 0x00000000fffff984 */ /* 0x000fe20000000800 */
[----:B------:R-:W-:Y:S01]  /*0760*/  @!PT LDS RZ, [RZ] ;  /* 0x00000000fffff984 */ /* 0x000fe20000000800 */
[----:B------:R-:W-:Y:S01]  /*0770*/  @!PT LDS RZ, [RZ] ;  /* 0x00000000fffff984 */ /* 0x000fe20000000800 */
[----:B------:R-:W-:Y:S04]  /*0780*/  LDGSTS.E.64 [R0+0x800], desc[UR6][R4.64+0x40] ;  /* 0x0080004004007fae */ /* 0x000fe8000b921a46 */
[----:B------:R-:W0:Y:S04]  /*0790*/  LDGDEPBAR ;  /* 0x00000000000079af */ /* 0x000e280000000000 */
[----:B------:R-:W-:Y:S04]  /*07a0*/  LDGSTS.E.BYPASS.128 [R2+0x3000], desc[UR6][R6.64+0x40] ;  /* 0x0300004006027fae */ /* 0x000fe8000b901c46 */
[----:B------:R-:W0:Y:S01]  /*07b0*/  LDGDEPBAR ;  /* 0x00000000000079af */ /* 0x000e220000000000 */
[----:B------:R-:W-:Y:S06]  /*07c0*/  BAR.SYNC.DEFER_BLOCKING 0x0 ;  /* 0x0000000000007b1d */ /* 0x000fec0000010000 */
        /* <DEDUP_REMOVED lines=11> */
[----:B------:R2:W-:Y:S04]  /*0880*/  LDGSTS.E.64 [R0+0x1800], desc[UR6][R4.64+0xc0] ;  /* 0x018000c004007fae */ /* 0x0005e8000b921a46 */
[----:B------:R-:W0:Y:S04]  /*0890*/  LDGDEPBAR ;  /* 0x00000000000079af */ /* 0x000e280000000000 */
[----:B------:R-:W-:Y:S04]  /*08a0*/  LDGSTS.E.BYPASS.128 [R2+0x5000], desc[UR6][R6.64+0xc0] ;  /* 0x050000c006027fae */ /* 0x000fe8000b901c46 */
[----:B------:R-:W0:Y:S01]  /*08b0*/  LDGDEPBAR ;  /* 0x00000000000079af */ /* 0x000e220000000000 */
[----:B--2---:R-:W-:-:S02]  /*08c0*/  IMAD.SHL.U32 R5, R3, 0x8, RZ ;  /* 0x0000000803057824 */ /* 0x004fc400078e00ff */
[----:B------:R-:W-:Y:S01]  /*08d0*/  IMAD R4, R10, 0x20, R43 ;  /* 0x000000200a047824 */ /* 0x000fe200078e022b */
[----:B------:R-:W-:Y:S01]  /*08e0*/  LOP3.LUT R10, R11, 0x2, R10, 0x1e, !PT ;  /* 0x000000020b0a7812 */ /* 0x000fe200078e1e0a */
[----:B------:R-:W-:Y:S01]  /*08f0*/  IMAD.SHL.U32 R3, R8, 0x8, RZ ;  /* 0x0000000808037824 */ /* 0x000fe200078e00ff */
[----:B------:R-:W-:Y:S01]  /*0900*/  LOP3.LUT R15, R5, R44, RZ, 0xfc, !PT ;  /* 0x0000002c050f7212 */ /* 0x000fe200078efcff */
[----:B------:R-:W-:Y:S01]  /*0910*/  IMAD.IADD R12, R12, 0x1, R4 ;  /* 0x000000010c0c7824 */ /* 0x000fe200078e0204 */
[----:B------:R-:W-:Y:S01]  /*0920*/  LOP3.LUT R11, R11, 0x2, R45, 0x1e, !PT ;  /* 0x000000020b0b7812 */ /* 0x000fe200078e1e2d */
[----:B------:R-:W-:Y:S01]  /*0930*/  IMAD.WIDE R4, R13, 0x2, RZ ;  /* 0x000000020d047825 */ /* 0x000fe200078e02ff */
[----:B------:R-:W-:-:S03]  /*0940*/  LOP3.LUT R15, R15, 0x7, R42, 0xf8, !PT ;  /* 0x000000070f0f7812 */ /* 0x000fc600078ef82a */
[----:B------:R-:W-:Y:S02]  /*0950*/  IMAD.SHL.U32 R17, R12, 0x20, RZ ;  /* 0x000000200c117824 */ /* 0x000fe400078e00ff */
[----:B------:R-:W-:-:S03]  /*0960*/  IMAD.WIDE R8, R9, 0x2, R4 ;  /* 0x0000000209087825 */ /* 0x000fc600078e0204 */
[----:B------:R-:W-:Y:S01]  /*0970*/  LOP3.LUT R4, R17, R14, RZ, 0xfc, !PT ;  /* 0x0000000e11047212 */ /* 0x000fe200078efcff */
[----:B------:R-:W-:Y:S01]  /*0980*/  IMAD.SHL.U32 R16, R15, 0x20, RZ ;  /* 0x000000200f107824 */ /* 0x000fe200078e00ff */
[----:B------:R-:W-:Y:S01]  /*0990*/  IADD3 R38, P0, R8, UR8, RZ ;  /* 0x0000000808267c10 */ /* 0x000fe2000ff1e0ff */
[----:B------:R-:W-:Y:S01]  /*09a0*/  IMAD.SHL.U32 R5, R10, 0x8, RZ ;  /* 0x000000080a057824 */ /* 0x000fe200078e00ff */
[----:B------:R-:W-:Y:S01]  /*09b0*/  LEA R4, R4, UR4, 0x1 ;  /* 0x0000000404047c11 */ /* 0x000fe2000f8e08ff */
[----:B------:R-:W-:Y:S01]  /*09c0*/  IMAD.SHL.U32 R10, R11, 0x8, RZ ;  /* 0x000000080b0a7824 */ /* 0x000fe200078e00ff */
[----:B------:R-:W-:-:S04]  /*09d0*/  DEPBAR.LE SB0, 0x6 ;  /* 0x000081800000791a */ /* 0x000fc80000000000 */
[----:B------:R-:W-:Y:S01]  /*09e0*/  BAR.SYNC.DEFER_BLOCKING 0x0 ;  /* 0x0000000000007b1d */ /* 0x000fe20000010000 */
[C---:B------:R-:W-:Y:S01]  /*09f0*/  LOP3.LUT R5, R16.reuse, R5, RZ, 0xfc, !PT ;  /* 0x0000000510057212 */ /* 0x040fe200078efcff */
[----:B------:R-:W-:Y:S01]  /*0a00*/  IMAD.MOV.U32 R32, RZ, RZ, R38 ;  /* 0x000000ffff207224 */ /* 0x000fe200078e0026 */
[----:B------:R-:W-:Y:S02]  /*0a10*/  LOP3.LUT R3, R16, R3, RZ, 0xfc, !PT ;  /* 0x0000000310037212 */ /* 0x000fe400078efcff */
[----:B------:R-:W-:Y:S02]  /*0a20*/  LOP3.LUT R10, R17, R10, RZ, 0xfc, !PT ;  /* 0x0000000a110a7212 */ /* 0x000fe400078efcff */
[----:B------:R-:W-:Y:S02]  /*0a30*/  LEA R36, R5, UR4, 0x1 ;  /* 0x0000000405247c11 */ /* 0x000fe4000f8e08ff */
[----:B------:R-:W-:Y:S02]  /*0a40*/  LEA R3, R3, UR4, 0x1 ;  /* 0x0000000403037c11 */ /* 0x000fe4000f8e08ff */
[----:B------:R-:W-:-:S02]  /*0a50*/  LEA R5, R10, UR4, 0x1 ;  /* 0x000000040a057c11 */ /* 0x000fc4000f8e08ff */
[----:B------:R-:W-:-:S05]  /*0a60*/  IADD3.X R39, R9, UR9, RZ, P0, !PT ;  /* 0x0000000909277c10 */ /* 0x000fca00087fe4ff */
[----:B------:R-:W-:Y:S01]  /*0a70*/  IMAD.MOV.U32 R33, RZ, RZ, R39 ;  /* 0x000000ffff217224 */ /* 0x000fe200078e0027 */
[----:B------:R-:W-:Y:S04]  /*0a80*/  LDSM.16.M88.4 R24, [R3] ;  /* 0x000000000318783b */ /* 0x000fe80000000200 */
[----:B------:R-:W2:Y:S04]  /*0a90*/  LDSM.16.M88.4 R12, [R4+0x2000] ;  /* 0x00200000040c783b */ /* 0x000ea80000000200 */
[----:B------:R-:W-:Y:S04]  /*0aa0*/  LDSM.16.M88.4 R8, [R36] ;  /* 0x000000002408783b */ /* 0x000fe80000000200 */
[----:B------:R-:W3:Y:S01]  /*0ab0*/  LDSM.16.M88.4 R20, [R5+0x2000] ;  /* 0x002000000514783b */ /* 0x000ee20000000200 */
[----:B------:R-:W-:Y:S06]  /*0ac0*/  BAR.SYNC.DEFER_BLOCKING 0x0 ;  /* 0x0000000000007b1d */ /* 0x000fec0000010000 */
[----:B------:R-:W-:Y:S01]  /*0ad0*/  @!PT LDS RZ, [RZ] ;  /* 0x00000000fffff984 */ /* 0x000fe20000000800 */
[----:B------:R-:W-:Y:S01]  /*0ae0*/  @!PT LDS RZ, [RZ] ;  /* 0x00000000fffff984 */ /* 0x000fe20000000800 */
[----:B------:R-:W-:Y:S01]  /*0af0*/  @!PT LDS RZ, [RZ] ;  /* 0x00000000fffff984 */ /* 0x000fe20000000800 */
[----:B------:R-:W-:Y:S04]  /*0b00*/  LDGSTS.E.64 [R0], desc[UR6][R38.64+0x100] ;  /* 0x0000010026007fae */ /* 0x000fe8000b921a46 */
[----:B------:R-:W0:Y:S01]  /*0b10*/  LDGDEPBAR ;  /* 0x00000000000079af */ /* 0x000e220000000000 */
[----:B--2---:R-:W-:Y:S03]  /*0b20*/  HMMA.16816.F32.BF16 R28, R24, R12, RZ ;  /* 0x0000000c181c723c */ /* 0x004fe600000418ff */
[----:B------:R-:W-:Y:S03]  /*0b30*/  LDGSTS.E.BYPASS.128 [R2+0x2000], desc[UR6][R6.64+0x100] ;  /* 0x0200010006027fae */ /* 0x000fe6000b901c46 */
[----:B------:R-:W-:Y:S01]  /*0b40*/  HMMA.16816.F32.BF16 R24, R24, R14, RZ ;  /* 0x0000000e1818723c */ /* 0x000fe200000418ff */
[----:B------:R-:W0:-:S15]  /*0b50*/  LDGDEPBAR ;  /* 0x00000000000079af */ /* 0x000e1e0000000000 */
[----:B------:R-:W-:Y:S02]  /*0b60*/  NOP ;  /* 0x0000000000007918 */ /* 0x000fe40000000000 */
[----:B---3--:R-:W-:Y:S06]  /*0b70*/  HMMA.16816.F32.BF16 R28, R8, R20, R28 ;  /* 0x00000014081c723c */ /* 0x008fec000004181c */
[----:B------:R-:W-:Y:S01]  /*0b80*/  HMMA.16816.F32.BF16 R20, R8, R22, R24 ;  /* 0x000000160814723c */ /* 0x000fe20000041818 */
[----:B------:R-:W-:-:S04]  /*0b90*/  DEPBAR.LE SB0, 0x6 ;  /* 0x000081800000791a */ /* 0x000fc80000000000 */
[----:B------:R-:W-:Y:S06]  /*0ba0*/  BAR.SYNC.DEFER_BLOCKING 0x0 ;  /* 0x0000000000007b1d */ /* 0x000fec0000010000 */
[----:B------:R-:W-:Y:S04]  /*0bb0*/  LDSM.16.M88.4 R12, [R3+0x800] ;  /* 0x00080000030c783b */ /* 0x000fe80000000200 */
[----:B------:R-:W2:Y:S04]  /*0bc0*/  LDSM.16.M88.4 R16, [R4+0x3000] ;  /* 0x003000000410783b */ /* 0x000ea80000000200 */
[----:B------:R-:W-:Y:S04]  /*0bd0*/  LDSM.16.M88.4 R24, [R36+0x800] ;  /* 0x000800002418783b */ /* 0x000fe80000000200 */
[----:B------:R-:W3:Y:S01]  /*0be0*/  LDSM.16.M88.4 R8, [R5+0x3000] ;  /* 0x003000000508783b */ /* 0x000ee20000000200 */
[----:B------:R-:W-:Y:S06]  /*0bf0*/  BAR.SYNC.DEFER_BLOCKING 0x0 ;  /* 0x0000000000007b1d */ /* 0x000fec0000010000 */
[----:B------:R-:W-:Y:S01]  /*0c00*/  @!PT LDS RZ, [RZ] ;  /* 0x00000000fffff984 */ /* 0x000fe20000000800 */
[----:B------:R-:W-:Y:S01]  /*0c10*/  @!PT LDS RZ, [RZ] ;  /* 0x00000000fffff984 */ /* 0x000fe20000000800 */
[----:B------:R-:W-:Y:S01]  /*0c20*/  @!PT LDS RZ, [RZ] ;  /* 0x00000000fffff984 */ /* 0x000fe20000000800 */
[----:B------:R-:W-:Y:S04]  /*0c30*/  LDGSTS.E.64 [R0+0x800], desc[UR6][R32.64+0x140] ;  /* 0x0080014020007fae */ /* 0x000fe8000b921a46 */
[----:B------:R-:W0:Y:S01]  /*0c40*/  LDGDEPBAR ;  /* 0x00000000000079af */ /* 0x000e220000000000 */
[----:B--2---:R-:W-:Y:S03]  /*0c50*/  HMMA.16816.F32.BF16 R28, R12, R16, R28 ;  /* 0x000000100c1c723c */ /* 0x004fe6000004181c */
[----:B------:R-:W-:Y:S03]  /*0c60*/  LDGSTS.E.BYPASS.128 [R2+0x3000], desc[UR6][R6.64+0x140] ;  /* 0x0300014006027fae */ /* 0x000fe6000b901c46 */
[----:B------:R-:W-:Y:S01]  /*0c70*/  HMMA.16816.F32.BF16 R16, R12, R18, R20 ;  /* 0x000000120c10723c */ /* 0x000fe20000041814 */
        /* <DEDUP_REMOVED lines=489> */
[----:B------:R4:W-:Y:S04]  /*2b10*/  LDGSTS.E.64 [R0+0x1800], desc[UR6][R32.64+0x7c0] ;  /* 0x018007c020007fae */ /* 0x0009e8000b921a46 */
[----:B------:R-:W0:Y:S01]  /*2b20*/  LDGDEPBAR ;  /* 0x00000000000079af */ /* 0x000e220000000000 */
[----:B--2---:R-:W-:Y:S03]  /*2b30*/  HMMA.16816.F32.BF16 R28, R24, R12, R28 ;  /* 0x0000000c181c723c */ /* 0x004fe6000004181c */
[----:B------:R2:W-:Y:S03]  /*2b40*/  LDGSTS.E.BYPASS.128 [R2+0x5000], desc[UR6][R6.64+0x7c0] ;  /* 0x050007c006027fae */ /* 0x0005e6000b901c46 */
[----:B------:R-:W-:Y:S01]  /*2b50*/  HMMA.16816.F32.BF16 R24, R24, R14, R16 ;  /* 0x0000000e1818723c */ /* 0x000fe20000041810 */
[----:B------:R-:W0:Y:S01]  /*2b60*/  LDGDEPBAR ;  /* 0x00000000000079af */ /* 0x000e220000000000 */
[----:B-1--4-:R-:W-:-:S05]  /*2b70*/  IADD3 R32, P0, R38, 0x1000, RZ ;  /* 0x0000100026207810 */ /* 0x012fca0007f1e0ff */
[----:B------:R-:W-:Y:S01]  /*2b80*/  IMAD.X R33, RZ, RZ, R39, P0 ;  /* 0x000000ffff217224 */ /* 0x000fe200000e0627 */
[----:B--2---:R-:W-:-:S05]  /*2b90*/  IADD3 R6, P1, R6, 0x2000, RZ ;  /* 0x0000200006067810 */ /* 0x004fca0007f3e0ff */
[----:B------:R-:W-:-:S05]  /*2ba0*/  IMAD.X R7, RZ, RZ, R7, P1 ;  /* 0x000000ffff077224 */ /* 0x000fca00008e0607 */
[----:B---3--:R-:W-:Y:S06]  /*2bb0*/  HMMA.16816.F32.BF16 R28, R20, R8, R28 ;  /* 0x00000008141c723c */ /* 0x008fec000004181c */
[----:B------:R-:W-:Y:S01]  /*2bc0*/  HMMA.16816.F32.BF16 R20, R20, R10, R24 ;  /* 0x0000000a1414723c */ /* 0x000fe20000041818 */
[----:B------:R-:W-:-:S04]  /*2bd0*/  DEPBAR.LE SB0, 0x6 ;  /* 0x000081800000791a */ /* 0x000fc80000000000 */
[----:B------:R-:W-:Y:S06]  /*2be0*/  BAR.SYNC.DEFER_BLOCKING 0x0 ;  /* 0x0000000000007b1d */ /* 0x000fec0000010000 */
[----:B------:R-:W-:Y:S04]  /*2bf0*/  LDSM.16.M88.4 R12, [R3] ;  /* 0x00000000030c783b */ /* 0x000fe80000000200 */
[----:B------:R-:W1:Y:S04]  /*2c00*/  LDSM.16.M88.4 R16, [R4+0x2000] ;  /* 0x002000000410783b */ /* 0x000e680000000200 */
[----:B------:R-:W-:Y:S04]  /*2c10*/  LDSM.16.M88.4 R24, [R36] ;  /* 0x000000002418783b */ /* 0x000fe80000000200 */
[----:B------:R-:W2:Y:S01]  /*2c20*/  LDSM.16.M88.4 R8, [R5+0x2000] ;  /* 0x002000000508783b */ /* 0x000ea20000000200 */
[----:B------:R-:W-:Y:S06]  /*2c30*/  BAR.SYNC.DEFER_BLOCKING 0x0 ;  /* 0x0000000000007b1d */ /* 0x000fec0000010000 */
[----:B------:R-:W-:Y:S01]  /*2c40*/  @!PT LDS RZ, [RZ] ;  /* 0x00000000fffff984 */ /* 0x000fe20000000800 */
[----:B------:R-:W-:Y:S01]  /*2c50*/  @!PT LDS RZ, [RZ] ;  /* 0x00000000fffff984 */ /* 0x000fe20000000800 */
[----:B------:R-:W-:Y:S01]  /*2c60*/  @!PT LDS RZ, [RZ] ;  /* 0x00000000fffff984 */ /* 0x000fe20000000800 */
[----:B------:R-:W-:Y:S04]  /*2c70*/  LDGSTS.E.64 [R0], desc[UR6][R32.64+-0x800] ;  /* 0x0000080020007fae */ /* 0x000fe8000b921a46 */
[----:B------:R-:W0:Y:S01]  /*2c80*/  LDGDEPBAR ;  /* 0x00000000000079af */ /* 0x000e220000000000 */
[----:B-1----:R-:W-:Y:S03]  /*2c90*/  HMMA.16816.F32.BF16 R28, R12, R16, R28 ;  /* 0x000000100c1c723c */ /* 0x002fe6000004181c */
[----:B------:R-:W-:Y:S03]  /*2ca0*/  LDGSTS.E.BYPASS.128 [R2+0x2000], desc[UR6][R34.64+-0x800] ;  /* 0x0200080022027fae */ /* 0x000fe6000b901c46 */
[----:B------:R-:W-:Y:S01]  /*2cb0*/  HMMA.16816.F32.BF16 R12, R12, R18, R20 ;  /* 0x000000120c0c723c */ /* 0x000fe20000041814 */
[----:B------:R-:W0:-:S15]  /*2cc0*/  LDGDEPBAR ;  /* 0x00000000000079af */ /* 0x000e1e0000000000 */
[----:B------:R-:W-:Y:S02]  /*2cd0*/  NOP ;  /* 0x0000000000007918 */ /* 0x000fe40000000000 */
[----:B--2---:R-:W-:Y:S06]  /*2ce0*/  HMMA.16816.F32.BF16 R28, R24, R8, R28 ;  /* 0x00000008181c723c */ /* 0x004fec000004181c */
[----:B------:R-:W-:Y:S01]  /*2cf0*/  HMMA.16816.F32.BF16 R24, R24, R10, R12 ;  /* 0x0000000a1818723c */ /* 0x000fe2000004180c */
[----:B------:R-:W-:-:S04]  /*2d00*/  DEPBAR.LE SB0, 0x6 ;  /* 0x000081800000791a */ /* 0x000fc80000000000 */
[----:B------:R-:W-:Y:S06]  /*2d10*/  BAR.SYNC.DEFER_BLOCKING 0x0 ;  /* 0x0000000000007b1d */ /* 0x000fec0000010000 */
[----:B------:R-:W-:Y:S04]  /*2d20*/  LDSM.16.M88.4 R8, [R3+0x800] ;  /* 0x000800000308783b */ /* 0x000fe80000000200 */
[----:B------:R-:W1:Y:S03]  /*2d30*/  LDSM.16.M88.4 R12, [R4+0x3000] ;  /* 0x00300000040c783b */ /* 0x000e660000000200 */
[----:B-1----:R-:W-:Y:S06]  /*2d40*/  HMMA.16816.F32.BF16 R28, R8, R12, R28 ;  /* 0x0000000c081c723c */ /* 0x002fec000004181c */
[----:B------:R-:W-:Y:S01]  /*2d50*/  HMMA.16816.F32.BF16 R24, R8, R14, R24 ;  /* 0x0000000e0818723c */ /* 0x000fe20000041818 */
[----:B------:R-:W-:Y:S04]  /*2d60*/  LDSM.16.M88.4 R8, [R36+0x800] ;  /* 0x000800002408783b */ /* 0x000fe80000000200 */
[----:B------:R-:W1:Y:S01]  /*2d70*/  LDSM.16.M88.4 R12, [R5+0x3000] ;  /* 0x00300000050c783b */ /* 0x000e620000000200 */
        /* <DEDUP_REMOVED lines=8> */
[----:B-1----:R-:W-:Y:S06]  /*2e00*/  HMMA.16816.F32.BF16 R28, R8, R12, R28 ;  /* 0x0000000c081c723c */ /* 0x002fec000004181c */
        /* <DEDUP_REMOVED lines=39> */
[----:B------:R-:W-:Y:S04]  /*3080*/  LDSM.16.M88.4 R8, [R3] ;  /* 0x000000000308783b */ /* 0x000fe80000000200 */
[----:B------:R-:W1:Y:S03]  /*3090*/  LDSM.16.M88.4 R12, [R4+0x2000] ;  /* 0x00200000040c783b */ /* 0x000e660000000200 */
[----:B-1----:R-:W-:Y:S06]  /*30a0*/  HMMA.16816.F32.BF16 R28, R8, R12, R28 ;  /* 0x0000000c081c723c */ /* 0x002fec000004181c */
[----:B------:R-:W-:Y:S01]  /*30b0*/  HMMA.16816.F32.BF16 R24, R8, R14, R24 ;  /* 0x0000000e0818723c */ /* 0x000fe20000041818 */
[----:B------:R-:W-:Y:S04]  /*30c0*/  LDSM.16.M88.4 R8, [R36] ;  /* 0x000000002408783b */ /* 0x000fe80000000200 */
[----:B------:R-:W1:Y:S01]  /*30d0*/  LDSM.16.M88.4 R12, [R5+0x2000] ;  /* 0x00200000050c783b */ /* 0x000e620000000200 */
[----:B------:R-:W-:Y:S06]  /*30e0*/  BAR.SYNC.DEFER_BLOCKING 0x0 ;  /* 0x0000000000007b1d */ /* 0x000fec0000010000 */
[----:B------:R-:W-:Y:S01]  /*30f0*/  @!PT LDS RZ, [RZ] ;  /* 0x00000000fffff984 */ /* 0x000fe20000000800 */
[----:B------:R-:W-:Y:S01]  /*3100*/  @!PT LDS RZ, [RZ] ;  /* 0x00000000fffff984 */ /* 0x000fe20000000800 */
[----:B------:R-:W-:Y:S01]  /*3110*/  @!PT LDS RZ, [RZ] ;  /* 0x00000000fffff984 */ /* 0x000fe20000000800 */
[----:B------:R-:W-:Y:S04]  /*3120*/  LDGSTS.E.64 [R0], desc[UR6][R32.64+-0x700] ;  /* 0x0000090020007fae */ /* 0x000fe8000b921a46 */
        /* <DEDUP_REMOVED lines=1052> */
[----:B------:R-:W1:Y:S04]  /*72f0*/  LDSM.16.M88.4 R12, [R4+0x5000] ;  /* 0x00500000040c783b */ /* 0x000e680000000200 */
[----:B------:R-:W-:Y:S04]  /*7300*/  LDSM.16.M88.4 R16, [R36+0x1800] ;  /* 0x001800002410783b */ /* 0x000fe80000000200 */
[----:B------:R-:W2:Y:S01]  /*7310*/  LDSM.16.M88.4 R20, [R5+0x5000] ;  /* 0x005000000514783b */ /* 0x000ea20000000200 */
[----:B------:R-:W-:Y:S06]  /*7320*/  BAR.SYNC.DEFER_BLOCKING 0x0 ;  /* 0x0000000000007b1d */ /* 0x000fec0000010000 */
[----:B------:R-:W-:Y:S01]  /*7330*/  @!PT LDS RZ, [RZ] ;  /* 0x00000000fffff984 */ /* 0x000fe20000000800 */
[----:B------:R-:W-:Y:S01]  /*7340*/  @!PT LDS RZ, [RZ] ;  /* 0x00000000fffff984 */ /* 0x000fe20000000800 */
[----:B------:R-:W-:Y:S01]  /*7350*/  @!PT LDS RZ, [RZ] ;  /* 0x00000000fffff984 */ /* 0x000fe20000000800 */
[----:B------:R3:W-:Y:S04]  /*7360*/  LDGSTS.E.64 [R0+0x1800], desc[UR6][R32.64+0x7c0] ;  /* 0x018007c020007fae */ /* 0x0007e8000b921a46 */
[----:B------:R-:W0:Y:S01]  /*7370*/  LDGDEPBAR ;  /* 0x00000000000079af */ /* 0x000e220000000000 */
[----:B-1----:R-:W-:Y:S03]  /*7380*/  HMMA.16816.F32.BF16 R28, R8, R12, R28 ;  /* 0x0000000c081c723c */ /* 0x002fe6000004181c */
[----:B------:R1:W-:Y:S03]  /*7390*/  LDGSTS.E.BYPASS.128 [R2+0x5000], desc[UR6][R34.64+0x7c0] ;  /* 0x050007c022027fae */ /* 0x0003e6000b901c46 */
[----:B------:R-:W-:Y:S01]  /*73a0*/  HMMA.16816.F32.BF16 R24, R8, R14, R24 ;  /* 0x0000000e0818723c */ /* 0x000fe20000041818 */
[----:B------:R-:W0:Y:S01]  /*73b0*/  LDGDEPBAR ;  /* 0x00000000000079af */ /* 0x000e220000000000 */
[----:B---3--:R-:W-:-:S05]  /*73c0*/  IADD3 R32, P0, R38, 0x2000, RZ ;  /* 0x0000200026207810 */ /* 0x008fca0007f1e0ff */
[----:B------:R-:W-:Y:S01]  /*73d0*/  IMAD.X R33, RZ, RZ, R39, P0 ;  /* 0x000000ffff217224 */ /* 0x000fe200000e0627 */
[----:B------:R-:W-:Y:S02]  /*73e0*/  ISETP.GE.AND P0, PT, R40, 0x1000, PT ;  /* 0x000010002800780c */ /* 0x000fe40003f06270 */
[----:B-1----:R-:W-:-:S04]  /*73f0*/  LOP3.LUT R35, R42, 0x1f, RZ, 0xc0, !PT ;  /* 0x0000001f2a237812 */ /* 0x002fc800078ec0ff */
[----:B------:R-:W-:Y:S02]  /*7400*/  LEA.HI R44, R35, R44, RZ, 0x1e ;  /* 0x0000002c232c7211 */ /* 0x000fe400078ff0ff */
[----:B------:R-:W-:Y:S02]  /*7410*/  LOP3.LUT R35, R42, 0x7, RZ, 0xc0, !PT ;  /* 0x000000072a237812 */ /* 0x000fe400078ec0ff */
[----:B--2---:R-:W-:Y:S06]  /*7420*/  HMMA.16816.F32.BF16 R28, R16, R20, R28 ;  /* 0x00000014101c723c */ /* 0x004fec000004181c */
        /* <DEDUP_REMOVED lines=11> */
[----:B------:R-:W-:Y:S04]  /*74e0*/  LDGSTS.E.64 [R0], desc[UR6][R32.64+-0x800], !PT ;  /* 0x0000080020007fae */ /* 0x000fe8000f921a46 */
[----:B------:R-:W0:Y:S01]  /*74f0*/  LDGDEPBAR ;  /* 0x00000000000079af */ /* 0x000e220000000000 */
[----:B-1----:R-:W-:Y:S03]  /*7500*/  HMMA.16816.F32.BF16 R28, R8, R12, R28 ;  /* 0x0000000c081c723c */ /* 0x002fe6000004181c */
[----:B------:R-:W-:Y:S03]  /*7510*/  LDGSTS.E.BYPASS.128 [R2+0x2000], desc[UR6][R6.64+-0x800], !PT ;  /* 0x0200080006027fae */ /* 0x000fe6000f901c46 */
        /* <DEDUP_REMOVED lines=15> */
[----:B------:R-:W-:Y:S04]  /*7610*/  LDGSTS.E.64 [R0+0x800], desc[UR6][R32.64+-0x7c0], !PT ;  /* 0x0080084020007fae */ /* 0x000fe8000f921a46 */
        /* <DEDUP_REMOVED lines=29> */
[----:B------:R1:W-:Y:S04]  /*77f0*/  LDSM.16.M88.4 R8, [R3+0x1800] ;  /* 0x001800000308783b */ /* 0x0003e80000000200 */
[----:B------:R2:W3:Y:S04]  /*7800*/  LDSM.16.M88.4 R12, [R4+0x5000] ;  /* 0x00500000040c783b */ /* 0x0004e80000000200 */
[----:B------:R-:W-:Y:S01]  /*7810*/  LDSM.16.M88.4 R36, [R36+0x1800] ;  /* 0x001800002424783b */ /* 0x000fe20000000200 */
[----:B-1----:R-:W-:-:S03]  /*7820*/  SHF.R.U32.HI R3, RZ, 0x5, R42 ;  /* 0x00000005ff037819 */ /* 0x002fc6000001162a */
[----:B------:R-:W1:Y:S01]  /*7830*/  LDSM.16.M88.4 R16, [R5+0x5000] ;  /* 0x005000000510783b */ /* 0x000e620000000200 */
[C---:B--2---:R-:W-:Y:S02]  /*7840*/  IMAD.SHL.U32 R4, R42.reuse, 0x2, RZ ;  /* 0x000000022a047824 */ /* 0x044fe400078e00ff */
[----:B------:R-:W-:Y:S01]  /*7850*/  IMAD.SHL.U32 R42, R42, 0x8, RZ ;  /* 0x000000082a2a7824 */ /* 0x000fe200078e00ff */
[----:B------:R-:W-:Y:S02]  /*7860*/  BAR.SYNC.DEFER_BLOCKING 0x0 ;  /* 0x0000000000007b1d */ /* 0x000fe40000010000 */
[----:B------:R-:W-:Y:S02]  /*7870*/  LOP3.LUT R43, R43, 0x6, R4, 0xf8, !PT ;  /* 0x000000062b2b7812 */ /* 0x000fe400078ef804 */
[----:B------:R-:W-:-:S03]  /*7880*/  LOP3.LUT R41, R41, 0x38, R42, 0xf8, !PT ;  /* 0x0000003829297812 */ /* 0x000fc600078ef82a */
[----:B------:R-:W-:Y:S01]  /*7890*/  IMAD R43, R44, 0x48, R43 ;  /* 0x000000482c2b7824 */ /* 0x000fe200078e022b */
[----:B------:R-:W-:-:S04]  /*78a0*/  ISETP.LT.AND P0, PT, R41, 0xc00, !P0 ;  /* 0x00000c002900780c */ /* 0x000fc80004701270 */
[----:B------:R-:W-:Y:S01]  /*78b0*/  LEA R43, R43, UR4, 0x1 ;  /* 0x000000042b2b7c11 */ /* 0x000fe2000f8e08ff */
[----:B------:R-:W-:Y:S01]  /*78c0*/  @!PT LDS RZ, [RZ] ;  /* 0x00000000fffff984 */ /* 0x000fe20000000800 */
[----:B------:R-:W-:Y:S01]  /*78d0*/  @!PT LDS RZ, [RZ] ;  /* 0x00000000fffff984 */ /* 0x000fe20000000800 */
[----:B------:R-:W-:Y:S01]  /*78e0*/  @!PT LDS RZ, [RZ] ;  /* 0x00000000fffff984 */ /* 0x000fe20000000800 */
[----:B------:R2:W-:Y:S04]  /*78f0*/  LDGSTS.E.64 [R0+0x1800], desc[UR6][R32.64+-0x740], !PT ;  /* 0x018008c020007fae */ /* 0x0005e8000f921a46 */
[----:B------:R-:W0:Y:S01]  /*7900*/  LDGDEPBAR ;  /* 0x00000000000079af */ /* 0x000e220000000000 */
[----:B---3--:R-:W-:Y:S03]  /*7910*/  HMMA.16816.F32.BF16 R28, R8, R12, R28 ;  /* 0x0000000c081c723c */ /* 0x008fe6000004181c */
[----:B------:R3:W-:Y:S03]  /*7920*/  LDGSTS.E.BYPASS.128 [R2+0x5000], desc[UR6][R6.64+-0x740], !PT ;  /* 0x050008c006027fae */ /* 0x0007e6000f901c46 */
[----:B------:R-:W-:Y:S01]  /*7930*/  HMMA.16816.F32.BF16 R24, R8, R14, R24 ;  /* 0x0000000e0818723c */ /* 0x000fe20000041818 */
[----:B------:R-:W0:Y:S06]  /*7940*/  LDGDEPBAR ;  /* 0x00000000000079af */ /* 0x000e2c0000000000 */
[----:B------:R-:W-:-:S05]  /*7950*/  IMAD.SHL.U32 R8, R3, 0x4, RZ ;  /* 0x0000000403087824 */ /* 0x000fca00078e00ff */
[----:B------:R-:W-:-:S05]  /*7960*/  LOP3.LUT R8, R45, 0x1c, R8, 0xf8, !PT ;  /* 0x0000001c2d087812 */ /* 0x000fca00078ef808 */
[----:B--2---:R-:W-:Y:S01]  /*7970*/  IMAD R0, R8, 0x9, R35 ;  /* 0x0000000908007824 */ /* 0x004fe200078e0223 */
[----:B-1----:R-:W-:Y:S03]  /*7980*/  HMMA.16816.F32.BF16 R28, R36, R16, R28 ;  /* 0x00000010241c723c */ /* 0x002fe6000004181c */
[----:B------:R-:W-:-:S03]  /*7990*/  IMAD.SHL.U32 R0, R0, 0x8, RZ ;  /* 0x0000000800007824 */ /* 0x000fc600078e00ff */
[----:B------:R-:W-:Y:S01]  /*79a0*/  HMMA.16816.F32.BF16 R24, R36, R18, R24 ;  /* 0x000000122418723c */ /* 0x000fe20000041818 */
[----:B------:R-:W-:-:S04]  /*79b0*/  DEPBAR.LE SB0, 0x6 ;  /* 0x000081800000791a */ /* 0x000fc80000000000 */
[----:B------:R-:W-:Y:S01]  /*79c0*/  BAR.SYNC.DEFER_BLOCKING 0x0 ;  /* 0x0000000000007b1d */ /* 0x000fe20000010000 */
[----:B------:R-:W-:-:S12]  /*79d0*/  LEA R0, R0, UR4, 0x1 ;  /* 0x0000000400007c11 */ /* 0x000fd8000f8e08ff */
[----:B------:R-:W-:Y:S02]  /*79e0*/  F2FP.BF16.F32.PACK_AB R28, R29, R28 ;  /* 0x0000001c1d1c723e */ /* 0x000fe400000010ff */
[----:B------:R-:W-:-:S04]  /*79f0*/  F2FP.BF16.F32.PACK_AB R30, R31, R30 ;  /* 0x0000001e1f1e723e */ /* 0x000fc800000010ff */
[----:B------:R-:W-:Y:S02]  /*7a00*/  F2FP.BF16.F32.PACK_AB R24, R25, R24 ;  /* 0x000000181918723e */ /* 0x000fe400000010ff */
[----:B------:R-:W-:Y:S01]  /*7a10*/  F2FP.BF16.F32.PACK_AB R26, R27, R26 ;  /* 0x0000001a1b1a723e */ /* 0x000fe200000010ff */
[----:B------:R-:W-:-:S04]  /*7a20*/  DEPBAR.LE SB0, 0x0 ;  /* 0x000080000000791a */ /* 0x000fc80000000000 */
[----:B------:R-:W-:Y:S06]  /*7a30*/  BAR.SYNC.DEFER_BLOCKING 0x0 ;  /* 0x0000000000007b1d */ /* 0x000fec0000010000 */
[----:B------:R3:W-:Y:S04]  /*7a40*/  STS [R43], R28 ;  /* 0x0000001c2b007388 */ /* 0x0007e80000000800 */
[----:B------:R3:W-:Y:S04]  /*7a50*/  STS [R43+0x480], R30 ;  /* 0x0004801e2b007388 */ /* 0x0007e80000000800 */
[----:B------:R3:W-:Y:S04]  /*7a60*/  STS [R43+0x40], R24 ;  /* 0x000040182b007388 */ /* 0x0007e80000000800 */
[----:B------:R3:W-:Y:S01]  /*7a70*/  STS [R43+0x4c0], R26 ;  /* 0x0004c01a2b007388 */ /* 0x0007e20000000800 */
[----:B------:R-:W-:Y:S06]  /*7a80*/  BAR.SYNC.DEFER_BLOCKING 0x0 ;  /* 0x0000000000007b1d */ /* 0x000fec0000010000 */
[----:B---3--:R-:W-:Y:S05]  /*7a90*/  @!P0 EXIT ;  /* 0x000000000000894d */ /* 0x008fea0003800000 */
[----:B------:R-:W1:Y:S01]  /*7aa0*/  LDS.128 R4, [R0] ;  /* 0x0000000000047984 */ /* 0x000e620000000c00 */
[----:B------:R-:W2:Y:S01]  /*7ab0*/  LDC.64 R2, c[0x0][0x220] ;  /* 0x00008800ff027b82 */ /* 0x000ea20000000a00 */
[----:B------:R-:W-:-:S04]  /*7ac0*/  IMAD R41, R40, 0xc00, R41 ;  /* 0x00000c0028297824 */ /* 0x000fc800078e0229 */
[----:B--2---:R-:W-:-:S05]  /*7ad0*/  IMAD.WIDE R2, R41, 0x2, R2 ;  /* 0x0000000229027825 */ /* 0x004fca00078e0202 */
[----:B-1----:R-:W-:Y:S01]  /*7ae0*/  STG.E.128 desc[UR6][R2.64], R4 ;  /* 0x0000000402007986 */ /* 0x002fe2000c101d06 */
[----:B------:R-:W-:Y:S05]  /*7af0*/  EXIT ;  /* 0x000000000000794d */ /* 0x000fea0003800000 */
.L_x_0:
[----:B------:R-:W-:-:S00]  /*7b00*/  BRA `(.L_x_0) ;  /* 0xfffffffc00fc7947 */ /* 0x000fc0000383ffff */
[----:B------:R-:W-:-:S00]  /*7b10*/  NOP ;  /* 0x0000000000007918 */ /* 0x000fc00000000000 */
        /* <DEDUP_REMOVED lines=14> */
.L_x_1:


//--------------------- .nv.shared.triton_mm      --------------------------
	.section	.nv.shared.triton_mm,"aw",@nobits
	.sectionflags	@""
	.align	16
	.zero		1024


//--------------------- .nv.constant0.triton_mm   --------------------------
	.section	.nv.constant0.triton_mm,"a",@progbits
	.sectionflags	@""
	.align	4
.nv.constant0.triton_mm:
	.zero		556
